	.headerflags	@"EF_CUDA_TEXMODE_UNIFIED EF_CUDA_64BIT_ADDRESS EF_CUDA_ACCELERATORS EF_CUDA_SM90 EF_CUDA_VIRTUAL_SM(EF_CUDA_SM90)"
	.elftype	@"ET_EXEC"


//--------------------- .nv.info                  --------------------------
	.section	.nv.info,"",@"SHT_CUDA_INFO"
	.align	4


	//----- nvinfo : EIATTR_REGCOUNT
	.align		4
        /*0000*/ 	.byte	0x04, 0x2f
        /*0002*/ 	.short	(.L_3 - .L_2)
	.align		4
.L_2:
        /*0004*/ 	.word	index@(triton_poi_fused__native_batch_norm_legit_no_training_leaky_relu_27)
        /*0008*/ 	.word	0x00000010


	//----- nvinfo : EIATTR_MIN_STACK_SIZE
	.align		4
.L_3:
        /*000c*/ 	.byte	0x04, 0x12
        /*000e*/ 	.short	(.L_5 - .L_4)
	.align		4
.L_4:
        /*0010*/ 	.word	index@(triton_poi_fused__native_batch_norm_legit_no_training_leaky_relu_27)
        /*0014*/ 	.word	0x00000000


	//----- nvinfo : EIATTR_FRAME_SIZE
	.align		4
.L_5:
        /*0018*/ 	.byte	0x04, 0x11
        /*001a*/ 	.short	(.L_7 - .L_6)
	.align		4
.L_6:
        /*001c*/ 	.word	index@(triton_poi_fused__native_batch_norm_legit_no_training_leaky_relu_27)
        /*0020*/ 	.word	0x00000000


	//----- nvinfo : EIATTR_MIN_STACK_SIZE
	.align		4
.L_7:
        /*0024*/ 	.byte	0x04, 0x12
        /*0026*/ 	.short	(.L_9 - .L_8)
	.align		4
.L_8:
        /*0028*/ 	.word	index@(triton_poi_fused__native_batch_norm_legit_no_training_leaky_relu_27)
        /*002c*/ 	.word	0x00000000
.L_9:


//--------------------- .nv.info.triton_poi_fused__native_batch_norm_legit_no_training_leaky_relu_27 --------------------------
	.section	.nv.info.triton_poi_fused__native_batch_norm_legit_no_training_leaky_relu_27,"",@"SHT_CUDA_INFO"
	.sectionflags	@""
	.align	4


	//----- nvinfo : EIATTR_CUDA_API_VERSION
	.align		4
        /*0000*/ 	.byte	0x04, 0x37
        /*0002*/ 	.short	(.L_11 - .L_10)
.L_10:
        /*0004*/ 	.word	0x0000007c


	//----- nvinfo : EIATTR_KPARAM_INFO
	.align		4
.L_11:
        /*0008*/ 	.byte	0x04, 0x17
        /*000a*/ 	.short	(.L_13 - .L_12)
.L_12:
        /*000c*/ 	.word	0x00000000
        /*0010*/ 	.short	0x0006
        /*0012*/ 	.short	0x0030
        /*0014*/ 	.byte	0x00, 0xf0, 0x11, 0x00


	//----- nvinfo : EIATTR_KPARAM_INFO
	.align		4
.L_13:
        /*0018*/ 	.byte	0x04, 0x17
        /*001a*/ 	.short	(.L_15 - .L_14)
.L_14:
        /*001c*/ 	.word	0x00000000
        /*0020*/ 	.short	0x0005
        /*0022*/ 	.short	0x0028
        /*0024*/ 	.byte	0x00, 0xf4, 0x21, 0x00


	//----- nvinfo : EIATTR_KPARAM_INFO
	.align		4
.L_15:
        /*0028*/ 	.byte	0x04, 0x17
        /*002a*/ 	.short	(.L_17 - .L_16)
.L_16:
        /*002c*/ 	.word	0x00000000
        /*0030*/ 	.short	0x0004
        /*0032*/ 	.short	0x0020
        /*0034*/ 	.byte	0x00, 0xf4, 0x21, 0x00


	//----- nvinfo : EIATTR_KPARAM_INFO
	.align		4
.L_17:
        /*0038*/ 	.byte	0x04, 0x17
        /*003a*/ 	.short	(.L_19 - .L_18)
.L_18:
        /*003c*/ 	.word	0x00000000
        /*0040*/ 	.short	0x0003
        /*0042*/ 	.short	0x0018
        /*0044*/ 	.byte	0x00, 0xf4, 0x21, 0x00


	//----- nvinfo : EIATTR_KPARAM_INFO
	.align		4
.L_19:
        /*0048*/ 	.byte	0x04, 0x17
        /*004a*/ 	.short	(.L_21 - .L_20)
.L_20:
        /*004c*/ 	.word	0x00000000
        /*0050*/ 	.short	0x0002
        /*0052*/ 	.short	0x0010
        /*0054*/ 	.byte	0x00, 0xf4, 0x21, 0x00


	//----- nvinfo : EIATTR_KPARAM_INFO
	.align		4
.L_21:
        /*0058*/ 	.byte	0x04, 0x17
        /*005a*/ 	.short	(.L_23 - .L_22)
.L_22:
        /*005c*/ 	.word	0x00000000
        /*0060*/ 	.short	0x0001
        /*0062*/ 	.short	0x0008
        /*0064*/ 	.byte	0x00, 0xf4, 0x21, 0x00


	//----- nvinfo : EIATTR_KPARAM_INFO
	.align		4
.L_23:
        /*0068*/ 	.byte	0x04, 0x17
        /*006a*/ 	.short	(.L_25 - .L_24)
.L_24:
        /*006c*/ 	.word	0x00000000
        /*0070*/ 	.short	0x0000
        /*0072*/ 	.short	0x0000
        /*0074*/ 	.byte	0x00, 0xf4, 0x21, 0x00


	//----- nvinfo : EIATTR_SPARSE_MMA_MASK
	.align		4
.L_25:
        /*0078*/ 	.byte	0x03, 0x50
        /*007a*/ 	.short	0x0000


	//----- nvinfo : EIATTR_MAXREG_COUNT
	.align		4
        /*007c*/ 	.byte	0x03, 0x1b
        /*007e*/ 	.short	0x00ff


	//----- nvinfo : EIATTR_EXIT_INSTR_OFFSETS
	.align		4
        /*0080*/ 	.byte	0x04, 0x1c
        /*0082*/ 	.short	(.L_27 - .L_26)


	//   ....[0]....
.L_26:
        /*0084*/ 	.word	0x000003d0


	//----- nvinfo : EIATTR_REQNTID
	.align		4
.L_27:
        /*0088*/ 	.byte	0x04, 0x10
        /*008a*/ 	.short	(.L_29 - .L_28)
.L_28:
        /*008c*/ 	.word	0x00000080
        /*0090*/ 	.word	0x00000001
        /*0094*/ 	.word	0x00000001


	//----- nvinfo : EIATTR_CBANK_PARAM_SIZE
	.align		4
.L_29:
        /*0098*/ 	.byte	0x03, 0x19
        /*009a*/ 	.short	0x0034


	//----- nvinfo : EIATTR_PARAM_CBANK
	.align		4
        /*009c*/ 	.byte	0x04, 0x0a
        /*009e*/ 	.short	(.L_31 - .L_30)
	.align		4
.L_30:
        /*00a0*/ 	.word	index@(.nv.constant0.triton_poi_fused__native_batch_norm_legit_no_training_leaky_relu_27)
        /*00a4*/ 	.short	0x0210
        /*00a6*/ 	.short	0x0034


	//----- nvinfo : EIATTR_SW_WAR
	.align		4
.L_31:
        /*00a8*/ 	.byte	0x04, 0x36
        /*00aa*/ 	.short	(.L_33 - .L_32)
.L_32:
        /*00ac*/ 	.word	0x00000008
.L_33:


//--------------------- .nv.callgraph             --------------------------
	.section	.nv.callgraph,"",@"SHT_CUDA_CALLGRAPH"
	.align	4
	.sectionentsize	8
	.align		4
        /*0000*/ 	.word	0x00000000
	.align		4
        /*0004*/ 	.word	0xffffffff
	.align		4
        /*0008*/ 	.word	0x00000000
	.align		4
        /*000c*/ 	.word	0xfffffffe
	.align		4
        /*0010*/ 	.word	0x00000000
	.align		4
        /*0014*/ 	.word	0xfffffffd
	.align		4
        /*0018*/ 	.word	0x00000000
	.align		4
        /*001c*/ 	.word	0xfffffffc


//--------------------- .nv.constant4             --------------------------
	.section	.nv.constant4,"a",@progbits
	.align	8
	.align		8
.nv.constant4:
        /*0000*/ 	.dword	_$_str
	.align		8
        /*0008*/ 	.dword	_$_str_$_2


//--------------------- .text.triton_poi_fused__native_batch_norm_legit_no_training_leaky_relu_27 --------------------------
	.section	.text.triton_poi_fused__native_batch_norm_legit_no_training_leaky_relu_27,"ax",@progbits
	.align	128
        .global         triton_poi_fused__native_batch_norm_legit_no_training_leaky_relu_27
        .type           triton_poi_fused__native_batch_norm_legit_no_training_leaky_relu_27,@function
        .size           triton_poi_fused__native_batch_norm_legit_no_training_leaky_relu_27,(.L_x_1 - triton_poi_fused__native_batch_norm_legit_no_training_leaky_relu_27)
        .other          triton_poi_fused__native_batch_norm_legit_no_training_leaky_relu_27,@"STO_CUDA_ENTRY STV_DEFAULT"
triton_poi_fused__native_batch_norm_legit_no_training_leaky_relu_27:
.text.triton_poi_fused__native_batch_norm_legit_no_training_leaky_relu_27:
[----:B------:R-:W-:Y:S01]  /*0000*/  LDC R1, c[0x0][0x28] ;  /* 0x00000a00ff017b82 */ /* 0x000fe20000000800 */
[----:B------:R-:W1:Y:S07]  /*0010*/  S2R R0, SR_TID.X ;  /* 0x0000000000007919 */ /* 0x000e6e0000002100 */
[----:B------:R-:W2:Y:S01]  /*0020*/  LDC.64 R2, c[0x0][0x228] ;  /* 0x00008a00ff027b82 */ /* 0x000ea20000000a00 */
[----:B------:R-:W-:Y:S01]  /*0030*/  ULDC.64 UR4, c[0x0][0x208] ;  /* 0x0000820000047ab9 */ /* 0x000fe20000000a00 */
[----:B------:R-:W3:Y:S06]  /*0040*/  S2R R7, SR_CTAID.X ;  /* 0x0000000000077919 */ /* 0x000eec0000002500 */
[----:B------:R-:W4:Y:S08]  /*0050*/  LDC.64 R8, c[0x0][0x230] ;  /* 0x00008c00ff087b82 */ /* 0x000f300000000a00 */
[----:B------:R-:W5:Y:S01]  /*0060*/  LDC.64 R10, c[0x0][0x238] ;  /* 0x00008e00ff0a7b82 */ /* 0x000f620000000a00 */
[----:B-1----:R-:W-:-:S02]  /*0070*/  SHF.L.U32 R0, R0, 0x1, RZ ;  /* 0x0000000100007819 */ /* 0x002fc400000006ff */
[----:B---3--:R-:W-:Y:S02]  /*0080*/  SHF.R.S32.HI R5, RZ, 0x17, R7 ;  /* 0x00000017ff057819 */ /* 0x008fe40000011407 */
[----:B------:R-:W-:Y:S02]  /*0090*/  LOP3.LUT R0, R0, 0xfe, RZ, 0xc0, !PT ;  /* 0x000000fe00007812 */ /* 0x000fe400078ec0ff */
[----:B------:R-:W-:Y:S02]  /*00a0*/  SGXT R5, R5, 0x1 ;  /* 0x000000010505781a */ /* 0x000fe40000000200 */
[----:B------:R-:W-:Y:S02]  /*00b0*/  LEA R0, R7, R0, 0x8 ;  /* 0x0000000007007211 */ /* 0x000fe400078e40ff */
[----:B------:R-:W1:Y:S02]  /*00c0*/  LDC.64 R6, c[0x0][0x220] ;  /* 0x00008800ff067b82 */ /* 0x000e640000000a00 */
[----:B------:R-:W-:-:S04]  /*00d0*/  LEA.HI R5, R5, R0, RZ, 0xa ;  /* 0x0000000005057211 */ /* 0x000fc800078f50ff */
[----:B------:R-:W-:-:S04]  /*00e0*/  LOP3.LUT R5, R5, 0xfffffc00, RZ, 0xc0, !PT ;  /* 0xfffffc0005057812 */ /* 0x000fc800078ec0ff */
[----:B------:R-:W-:Y:S02]  /*00f0*/  IADD3 R13, R0, -R5, RZ ;  /* 0x80000005000d7210 */ /* 0x000fe40007ffe0ff */
[----:B------:R-:W3:Y:S03]  /*0100*/  LDC.64 R4, c[0x0][0x218] ;  /* 0x00008600ff047b82 */ /* 0x000ee60000000a00 */
[----:B--2---:R-:W-:-:S06]  /*0110*/  IMAD.WIDE R2, R13, 0x4, R2 ;  /* 0x000000040d027825 */ /* 0x004fcc00078e0202 */
[----:B------:R-:W2:Y:S01]  /*0120*/  LDG.E.EL.64 R2, desc[UR4][R2.64] ;  /* 0x0000000402027981 */ /* 0x000ea2000c2e1b00 */
[----:B-1----:R-:W-:-:S06]  /*0130*/  IMAD.WIDE R6, R13, 0x4, R6 ;  /* 0x000000040d067825 */ /* 0x002fcc00078e0206 */
[----:B------:R-:W2:Y:S01]  /*0140*/  LDG.E.EL.64 R6, desc[UR4][R6.64] ;  /* 0x0000000406067981 */ /* 0x000ea2000c2e1b00 */
[----:B---3--:R-:W-:-:S06]  /*0150*/  IMAD.WIDE R4, R0, 0x4, R4 ;  /* 0x0000000400047825 */ /* 0x008fcc00078e0204 */
[----:B------:R-:W3:Y:S01]  /*0160*/  LDG.E.64 R4, desc[UR4][R4.64] ;  /* 0x0000000404047981 */ /* 0x000ee2000c1e1b00 */
[----:B----4-:R-:W-:-:S04]  /*0170*/  IMAD.WIDE R8, R13, 0x4, R8 ;  /* 0x000000040d087825 */ /* 0x010fc800078e0208 */
[----:B-----5:R-:W-:Y:S02]  /*0180*/  IMAD.WIDE R10, R13, 0x4, R10 ;  /* 0x000000040d0a7825 */ /* 0x020fe400078e020a */
[----:B------:R-:W4:Y:S04]  /*0190*/  LDG.E.EL.64 R8, desc[UR4][R8.64] ;  /* 0x0000000408087981 */ /* 0x000f28000c2e1b00 */
[----:B------:R-:W4:Y:S01]  /*01a0*/  LDG.E.EL.64 R10, desc[UR4][R10.64] ;  /* 0x000000040a0a7981 */ /* 0x000f22000c2e1b00 */
[----:B--2---:R-:W-:Y:S01]  /*01b0*/  FADD R2, R2, 9.9999997473787516356e-06 ;  /* 0x3727c5ac02027421 */ /* 0x004fe20000000000 */
[----:B------:R-:W-:-:S03]  /*01c0*/  FADD R3, R3, 9.9999997473787516356e-06 ;  /* 0x3727c5ac03037421 */ /* 0x000fc60000000000 */
[----:B------:R-:W1:Y:S08]  /*01d0*/  MUFU.SQRT R12, R2 ;  /* 0x00000002000c7308 */ /* 0x000e700000002000 */
[----:B------:R-:W2:Y:S01]  /*01e0*/  MUFU.SQRT R13, R3 ;  /* 0x00000003000d7308 */ /* 0x000ea20000002000 */
[C---:B-1----:R-:W-:Y:S02]  /*01f0*/  FSETP.GT.AND P0, PT, R12.reuse, 8.50705917302346158658e+37, PT ;  /* 0x7e8000000c00780b */ /* 0x042fe40003f04000 */
[----:B------:R-:W-:-:S02]  /*0200*/  FSETP.GEU.AND P2, PT, R12, 1.175494350822287508e-38, PT ;  /* 0x008000000c00780b */ /* 0x000fc40003f4e000 */
[C---:B--2---:R-:W-:Y:S02]  /*0210*/  FSETP.GT.AND P1, PT, R13.reuse, 8.50705917302346158658e+37, PT ;  /* 0x7e8000000d00780b */ /* 0x044fe40003f24000 */
[----:B------:R-:W-:-:S07]  /*0220*/  FSETP.GEU.AND P3, PT, R13, 1.175494350822287508e-38, PT ;  /* 0x008000000d00780b */ /* 0x000fce0003f6e000 */
[----:B------:R-:W-:Y:S01]  /*0230*/  @P0 FMUL R12, R12, 0.25 ;  /* 0x3e8000000c0c0820 */ /* 0x000fe20000400000 */
[----:B------:R-:W-:-:S03]  /*0240*/  HFMA2.MMA R2, -RZ, RZ, 1.625, 0 ;  /* 0x3e800000ff027435 */ /* 0x000fc600000001ff */
[----:B------:R-:W-:Y:S01]  /*0250*/  @!P2 FMUL R12, R12, 16777216 ;  /* 0x4b8000000c0ca820 */ /* 0x000fe20000400000 */
[----:B------:R-:W-:-:S04]  /*0260*/  @P1 FMUL R13, R13, 0.25 ;  /* 0x3e8000000d0d1820 */ /* 0x000fc80000400000 */
[----:B------:R-:W-:Y:S01]  /*0270*/  @!P3 FMUL R13, R13, 16777216 ;  /* 0x4b8000000d0db820 */ /* 0x000fe20000400000 */
[----:B------:R-:W1:Y:S01]  /*0280*/  MUFU.RCP R12, R12 ;  /* 0x0000000c000c7308 */ /* 0x000e620000001000 */
[----:B------:R-:W-:-:S07]  /*0290*/  FSEL R3, R2, 1, P0 ;  /* 0x3f80000002037808 */ /* 0x000fce0000000000 */
[----:B------:R-:W2:Y:S01]  /*02a0*/  MUFU.RCP R13, R13 ;  /* 0x0000000d000d7308 */ /* 0x000ea20000001000 */
[----:B------:R-:W-:Y:S01]  /*02b0*/  FSEL R2, R2, 1, P1 ;  /* 0x3f80000002027808 */ /* 0x000fe20000800000 */
[----:B------:R-:W-:Y:S01]  /*02c0*/  @!P2 FMUL R3, R3, 16777216 ;  /* 0x4b8000000303a820 */ /* 0x000fe20000400000 */
[----:B---3--:R-:W-:-:S03]  /*02d0*/  FADD R5, R5, -R7 ;  /* 0x8000000705057221 */ /* 0x008fc60000000000 */
[----:B------:R-:W-:Y:S01]  /*02e0*/  @!P3 FMUL R2, R2, 16777216 ;  /* 0x4b8000000202b820 */ /* 0x000fe20000400000 */
[----:B------:R-:W-:Y:S01]  /*02f0*/  FADD R4, R4, -R6 ;  /* 0x8000000604047221 */ /* 0x000fe20000000000 */
[----:B-1----:R-:W-:Y:S02]  /*0300*/  FMUL R7, R12, R3 ;  /* 0x000000030c077220 */ /* 0x002fe40000400000 */
[----:B--2---:R-:W-:Y:S02]  /*0310*/  FMUL R6, R13, R2 ;  /* 0x000000020d067220 */ /* 0x004fe40000400000 */
[----:B------:R-:W1:Y:S01]  /*0320*/  LDC.64 R2, c[0x0][0x210] ;  /* 0x00008400ff027b82 */ /* 0x000e620000000a00 */
[----:B------:R-:W-:Y:S01]  /*0330*/  FMUL R7, R4, R7 ;  /* 0x0000000704077220 */ /* 0x000fe20000400000 */
[----:B------:R-:W-:-:S03]  /*0340*/  FMUL R6, R5, R6 ;  /* 0x0000000605067220 */ /* 0x000fc60000400000 */
[----:B----4-:R-:W-:Y:S01]  /*0350*/  FFMA R8, R8, R7, R10 ;  /* 0x0000000708087223 */ /* 0x010fe2000000000a */
[----:B------:R-:W-:-:S04]  /*0360*/  FFMA R9, R9, R6, R11 ;  /* 0x0000000609097223 */ /* 0x000fc8000000000b */
[----:B------:R-:W-:Y:S02]  /*0370*/  FSETP.GT.AND P0, PT, R8, RZ, PT ;  /* 0x000000ff0800720b */ /* 0x000fe40003f04000 */
[----:B------:R-:W-:-:S11]  /*0380*/  FSETP.GT.AND P1, PT, R9, RZ, PT ;  /* 0x000000ff0900720b */ /* 0x000fd60003f24000 */
[----:B------:R-:W-:Y:S01]  /*0390*/  @!P0 FMUL R8, R8, 0.10000000149011611938 ;  /* 0x3dcccccd08088820 */ /* 0x000fe20000400000 */
[----:B-1----:R-:W-:-:S04]  /*03a0*/  IMAD.WIDE R2, R0, 0x4, R2 ;  /* 0x0000000400027825 */ /* 0x002fc800078e0202 */
[----:B------:R-:W-:-:S05]  /*03b0*/  @!P1 FMUL R9, R9, 0.10000000149011611938 ;  /* 0x3dcccccd09099820 */ /* 0x000fca0000400000 */
[----:B------:R-:W-:Y:S01]  /*03c0*/  STG.E.64 desc[UR4][R2.64], R8 ;  /* 0x0000000802007986 */ /* 0x000fe2000c101b04 */
[----:B------:R-:W-:Y:S05]  /*03d0*/  EXIT ;  /* 0x000000000000794d */ /* 0x000fea0003800000 */
.L_x_0:
[----:B------:R-:W-:-:S00]  /*03e0*/  BRA `(.L_x_0) ;  /* 0xfffffffc00fc7947 */ /* 0x000fc0000383ffff */
[----:B------:R-:W-:-:S00]  /*03f0*/  NOP ;  /* 0x0000000000007918 */ /* 0x000fc00000000000 */
        /* <DEDUP_REMOVED lines=8> */
.L_x_1:


//--------------------- .nv.global.init           --------------------------
	.section	.nv.global.init,"aw",@progbits
.nv.global.init:
	.type		_$_str,@object
	.size		_$_str,(_$_str_$_2 - _$_str)
_$_str:
        /*0000*/ 	.byte	0x5f, 0x5f, 0x43, 0x55, 0x44, 0x41, 0x5f, 0x46, 0x54, 0x5a, 0x00
	.type		_$_str_$_2,@object
	.size		_$_str_$_2,(.L_1 - _$_str_$_2)
_$_str_$_2:
        /*000b*/ 	.byte	0x5f, 0x5f, 0x43, 0x55, 0x44, 0x41, 0x5f, 0x50, 0x52, 0x45, 0x43, 0x5f, 0x53, 0x51, 0x52, 0x54
        /*001b*/ 	.byte	0x00
.L_1:


//--------------------- .nv.constant0.triton_poi_fused__native_batch_norm_legit_no_training_leaky_relu_27 --------------------------
	.section	.nv.constant0.triton_poi_fused__native_batch_norm_legit_no_training_leaky_relu_27,"a",@progbits
	.sectionflags	@""
	.align	4
.nv.constant0.triton_poi_fused__native_batch_norm_legit_no_training_leaky_relu_27:
	.zero		580
